//
// Generated by NVIDIA NVVM Compiler
//
// Compiler Build ID: CL-36424714
// Cuda compilation tools, release 13.0, V13.0.88
// Based on NVVM 20.0.0
//

.version 9.0
.target sm_100
.address_size 64

	// .globl	_Z22bmgs_paste_cuda_kernelPKdPKiPdS2_S2_
.const .align 8 .b8 c_n[24];
.const .align 8 .b8 c_j[24];
.const .align 8 .b8 c_offsets[192];
.const .align 8 .b8 c_coefs[192];
.const .align 4 .b8 c_offsets1[96];
.const .align 8 .b8 c_coefs1[192];
.const .align 4 .b8 c_jb[12];

.visible .entry _Z22bmgs_paste_cuda_kernelPKdPKiPdS2_S2_(
	.param .u64 .ptr .align 1 _Z22bmgs_paste_cuda_kernelPKdPKiPdS2_S2__param_0,
	.param .u64 .ptr .align 1 _Z22bmgs_paste_cuda_kernelPKdPKiPdS2_S2__param_1,
	.param .u64 .ptr .align 1 _Z22bmgs_paste_cuda_kernelPKdPKiPdS2_S2__param_2,
	.param .u64 .ptr .align 1 _Z22bmgs_paste_cuda_kernelPKdPKiPdS2_S2__param_3,
	.param .u64 .ptr .align 1 _Z22bmgs_paste_cuda_kernelPKdPKiPdS2_S2__param_4
)
{
	.reg .pred 	%p<7>;
	.reg .b32 	%r<32>;
	.reg .b64 	%rd<22>;
	.reg .b64 	%fd<2>;

	ld.param.u64 	%rd6, [_Z22bmgs_paste_cuda_kernelPKdPKiPdS2_S2__param_0];
	ld.param.u64 	%rd10, [_Z22bmgs_paste_cuda_kernelPKdPKiPdS2_S2__param_1];
	ld.param.u64 	%rd7, [_Z22bmgs_paste_cuda_kernelPKdPKiPdS2_S2__param_2];
	ld.param.u64 	%rd8, [_Z22bmgs_paste_cuda_kernelPKdPKiPdS2_S2__param_3];
	ld.param.u64 	%rd9, [_Z22bmgs_paste_cuda_kernelPKdPKiPdS2_S2__param_4];
	cvta.to.global.u64 	%rd1, %rd10;
	mov.u32 	%r1, %ctaid.x;
	ld.global.u32 	%r12, [%rd1];
	setp.ge.u32 	%p1, %r1, %r12;
	@%p1 bra 	$L__BB0_8;
	mov.u32 	%r13, %ctaid.y;
	mov.u32 	%r14, %ntid.y;
	mov.u32 	%r15, %tid.y;
	mad.lo.s32 	%r2, %r13, %r14, %r15;
	ld.global.u32 	%r3, [%rd1+4];
	setp.ge.u32 	%p2, %r2, %r3;
	@%p2 bra 	$L__BB0_8;
	cvta.to.global.u64 	%rd11, %rd8;
	cvta.to.global.u64 	%rd12, %rd9;
	ld.global.u32 	%r16, [%rd12+8];
	ld.global.u32 	%r17, [%rd12+4];
	ld.global.u32 	%r18, [%rd12];
	ld.global.u32 	%r19, [%rd11+4];
	mad.lo.s32 	%r20, %r19, %r18, %r17;
	ld.global.u32 	%r21, [%rd11+8];
	mad.lo.s32 	%r22, %r20, %r21, %r16;
	cvt.s64.s32 	%rd13, %r22;
	mov.u32 	%r4, %tid.x;
	mad.lo.s32 	%r23, %r19, %r1, %r2;
	mad.lo.s32 	%r24, %r23, %r21, %r4;
	cvt.u64.u32 	%rd14, %r24;
	add.s64 	%rd2, %rd14, %rd13;
	ld.global.u32 	%r29, [%rd1+8];
	mad.lo.s32 	%r25, %r3, %r1, %r2;
	mad.lo.s32 	%r6, %r25, %r29, %r4;
	setp.lt.s32 	%p3, %r29, 1;
	@%p3 bra 	$L__BB0_8;
	cvta.to.global.u64 	%rd3, %rd6;
	cvta.to.global.u64 	%rd4, %rd7;
	cvt.u64.u32 	%rd5, %r6;
	mov.b32 	%r30, 0;
$L__BB0_4:
	add.s32 	%r27, %r30, %r4;
	setp.ge.u32 	%p4, %r27, %r29;
	@%p4 bra 	$L__BB0_7;
	ld.global.u32 	%r28, [%rd1+4];
	setp.ge.u32 	%p5, %r2, %r28;
	@%p5 bra 	$L__BB0_7;
	cvt.u64.u32 	%rd15, %r30;
	add.s64 	%rd16, %rd15, %rd5;
	shl.b64 	%rd17, %rd16, 3;
	add.s64 	%rd18, %rd3, %rd17;
	ld.global.f64 	%fd1, [%rd18];
	add.s64 	%rd19, %rd2, %rd15;
	shl.b64 	%rd20, %rd19, 3;
	add.s64 	%rd21, %rd4, %rd20;
	st.global.f64 	[%rd21], %fd1;
	ld.global.u32 	%r29, [%rd1+8];
$L__BB0_7:
	add.s32 	%r30, %r30, 16;
	setp.lt.s32 	%p6, %r30, %r29;
	@%p6 bra 	$L__BB0_4;
$L__BB0_8:
	ret;

}


// ===== COMPILED SASS (sm_100) =====

	.target	sm_100

	.elftype	@"ET_EXEC"


//--------------------- .note.nv.tkinfo           --------------------------
	.section	.note.nv.tkinfo,"",@"SHT_NOTE"
	.sectionflags	@"SHF_NOTE_NV_TKINFO"
	.tkinfo
        /*0018*/ 	.word	0x00000002
        /*0030*/ 	.string	""
        /*0030*/ 	.string	"ptxas"
        /*0030*/ 	.string	"Cuda compilation tools, release 13.0, V13.0.88"
        /*0030*/ 	.string	"Build cuda_13.0.r13.0/compiler.36424714_0"
        /*0030*/ 	.string	"-arch sm_100 -m 64 "



//--------------------- .note.nv.cuinfo           --------------------------
	.section	.note.nv.cuinfo,"",@"SHT_NOTE"
	.sectionflags	@"SHF_NOTE_NV_CUINFO"
        /*0018*/ 	.short	0x0002
        /*001a*/ 	.short	0x0064
        /*001c*/ 	.short	0x0082
	.zero		2


//--------------------- .nv.info                  --------------------------
	.section	.nv.info,"",@"SHT_CUDA_INFO"
	.align	4


	//----- nvinfo : EIATTR_REGCOUNT
	.align		4
        /*0000*/ 	.byte	0x04, 0x2f
        /*0002*/ 	.short	(.L_8 - .L_7)
	.align		4
.L_7:
        /*0004*/ 	.word	index@(_Z22bmgs_paste_cuda_kernelPKdPKiPdS2_S2_)
        /*0008*/ 	.word	0x00000012


	//----- nvinfo : EIATTR_FRAME_SIZE
	.align		4
.L_8:
        /*000c*/ 	.byte	0x04, 0x11
        /*000e*/ 	.short	(.L_10 - .L_9)
	.align		4
.L_9:
        /*0010*/ 	.word	index@(_Z22bmgs_paste_cuda_kernelPKdPKiPdS2_S2_)
        /*0014*/ 	.word	0x00000000


	//----- nvinfo : EIATTR_MIN_STACK_SIZE
	.align		4
.L_10:
        /*0018*/ 	.byte	0x04, 0x12
        /*001a*/ 	.short	(.L_12 - .L_11)
	.align		4
.L_11:
        /*001c*/ 	.word	index@(_Z22bmgs_paste_cuda_kernelPKdPKiPdS2_S2_)
        /*0020*/ 	.word	0x00000000
.L_12:


//--------------------- .nv.compat                --------------------------
	.section	.nv.compat,"",@"SHT_CUDA_COMPAT_INFO"
	.align	4
        /*0000*/ 	.byte	0x02, 0x09, 0x00, 0x00, 0x02, 0x02, 0x01, 0x00, 0x02, 0x05, 0x05, 0x00, 0x03, 0x07, 0x01, 0x01
        /*0010*/ 	.byte	0x02, 0x03, 0x00, 0x00, 0x02, 0x06, 0x01, 0x00, 0x04, 0x0b, 0x08, 0x00, 0x09, 0x00, 0x00, 0x00
        /*0020*/ 	.byte	0x00, 0x00, 0x00, 0x00


//--------------------- .nv.info._Z22bmgs_paste_cuda_kernelPKdPKiPdS2_S2_ --------------------------
	.section	.nv.info._Z22bmgs_paste_cuda_kernelPKdPKiPdS2_S2_,"",@"SHT_CUDA_INFO"
	.sectionflags	@""
	.align	4


	//----- nvinfo : EIATTR_CUDA_API_VERSION
	.align		4
        /*0000*/ 	.byte	0x04, 0x37
        /*0002*/ 	.short	(.L_14 - .L_13)
.L_13:
        /*0004*/ 	.word	0x00000082


	//----- nvinfo : EIATTR_KPARAM_INFO
	.align		4
.L_14:
        /*0008*/ 	.byte	0x04, 0x17
        /*000a*/ 	.short	(.L_16 - .L_15)
.L_15:
        /*000c*/ 	.word	0x00000000
        /*0010*/ 	.short	0x0004
        /*0012*/ 	.short	0x0020
        /*0014*/ 	.byte	0x00, 0xf5, 0x21, 0x00


	//----- nvinfo : EIATTR_KPARAM_INFO
	.align		4
.L_16:
        /*0018*/ 	.byte	0x04, 0x17
        /*001a*/ 	.short	(.L_18 - .L_17)
.L_17:
        /*001c*/ 	.word	0x00000000
        /*0020*/ 	.short	0x0003
        /*0022*/ 	.short	0x0018
        /*0024*/ 	.byte	0x00, 0xf5, 0x21, 0x00


	//----- nvinfo : EIATTR_KPARAM_INFO
	.align		4
.L_18:
        /*0028*/ 	.byte	0x04, 0x17
        /*002a*/ 	.short	(.L_20 - .L_19)
.L_19:
        /*002c*/ 	.word	0x00000000
        /*0030*/ 	.short	0x0002
        /*0032*/ 	.short	0x0010
        /*0034*/ 	.byte	0x00, 0xf5, 0x21, 0x00


	//----- nvinfo : EIATTR_KPARAM_INFO
	.align		4
.L_20:
        /*0038*/ 	.byte	0x04, 0x17
        /*003a*/ 	.short	(.L_22 - .L_21)
.L_21:
        /*003c*/ 	.word	0x00000000
        /*0040*/ 	.short	0x0001
        /*0042*/ 	.short	0x0008
        /*0044*/ 	.byte	0x00, 0xf5, 0x21, 0x00


	//----- nvinfo : EIATTR_KPARAM_INFO
	.align		4
.L_22:
        /*0048*/ 	.byte	0x04, 0x17
        /*004a*/ 	.short	(.L_24 - .L_23)
.L_23:
        /*004c*/ 	.word	0x00000000
        /*0050*/ 	.short	0x0000
        /*0052*/ 	.short	0x0000
        /*0054*/ 	.byte	0x00, 0xf5, 0x21, 0x00


	//----- nvinfo : EIATTR_SPARSE_MMA_MASK
	.align		4
.L_24:
        /*0058*/ 	.byte	0x03, 0x50
        /*005a*/ 	.short	0x0000


	//----- nvinfo : EIATTR_MAXREG_COUNT
	.align		4
        /*005c*/ 	.byte	0x03, 0x1b
        /*005e*/ 	.short	0x00ff


	//----- nvinfo : EIATTR_MERCURY_ISA_VERSION
	.align		4
        /*0060*/ 	.byte	0x03, 0x5f
        /*0062*/ 	.short	0x0101


	//----- nvinfo : EIATTR_VRC_CTA_INIT_COUNT
	.align		4
        /*0064*/ 	.byte	0x02, 0x4a
	.zero		1
	.zero		1


	//----- nvinfo : EIATTR_EXIT_INSTR_OFFSETS
	.align		4
        /*0068*/ 	.byte	0x04, 0x1c
        /*006a*/ 	.short	(.L_26 - .L_25)


	//   ....[0]....
.L_25:
        /*006c*/ 	.word	0x00000060


	//   ....[1]....
        /*0070*/ 	.word	0x000000d0


	//   ....[2]....
        /*0074*/ 	.word	0x000001b0


	//   ....[3]....
        /*0078*/ 	.word	0x000003c0


	//----- nvinfo : EIATTR_CRS_STACK_SIZE
	.align		4
.L_26:
        /*007c*/ 	.byte	0x04, 0x1e
        /*007e*/ 	.short	(.L_28 - .L_27)
.L_27:
        /*0080*/ 	.word	0x00000000


	//----- nvinfo : EIATTR_CBANK_PARAM_SIZE
	.align		4
.L_28:
        /*0084*/ 	.byte	0x03, 0x19
        /*0086*/ 	.short	0x0028


	//----- nvinfo : EIATTR_PARAM_CBANK
	.align		4
        /*0088*/ 	.byte	0x04, 0x0a
        /*008a*/ 	.short	(.L_30 - .L_29)
	.align		4
.L_29:
        /*008c*/ 	.word	index@(.nv.constant0._Z22bmgs_paste_cuda_kernelPKdPKiPdS2_S2_)
        /*0090*/ 	.short	0x0380
        /*0092*/ 	.short	0x0028


	//----- nvinfo : EIATTR_SW_WAR
	.align		4
.L_30:
        /*0094*/ 	.byte	0x04, 0x36
        /*0096*/ 	.short	(.L_32 - .L_31)
.L_31:
        /*0098*/ 	.word	0x00000008
.L_32:


//--------------------- .nv.callgraph             --------------------------
	.section	.nv.callgraph,"",@"SHT_CUDA_CALLGRAPH"
	.align	4
	.sectionentsize	8
	.align		4
        /*0000*/ 	.word	0x00000000
	.align		4
        /*0004*/ 	.word	0xffffffff
	.align		4
        /*0008*/ 	.word	0x00000000
	.align		4
        /*000c*/ 	.word	0xfffffffe
	.align		4
        /*0010*/ 	.word	0x00000000
	.align		4
        /*0014*/ 	.word	0xfffffffd
	.align		4
        /*0018*/ 	.word	0x00000000
	.align		4
        /*001c*/ 	.word	0xfffffffc


//--------------------- .nv.constant3             --------------------------
	.section	.nv.constant3,"a",@progbits
	.align	8
.nv.constant3:
	.type		c_n,@object
	.size		c_n,(c_j - c_n)
c_n:
	.zero		24
	.type		c_j,@object
	.size		c_j,(c_offsets - c_j)
c_j:
	.zero		24
	.type		c_offsets,@object
	.size		c_offsets,(c_coefs - c_offsets)
c_offsets:
	.zero		192
	.type		c_coefs,@object
	.size		c_coefs,(c_offsets1 - c_coefs)
c_coefs:
	.zero		192
	.type		c_offsets1,@object
	.size		c_offsets1,(c_coefs1 - c_offsets1)
c_offsets1:
	.zero		96
	.type		c_coefs1,@object
	.size		c_coefs1,(c_jb - c_coefs1)
c_coefs1:
	.zero		192
	.type		c_jb,@object
	.size		c_jb,(.L_6 - c_jb)
c_jb:
	.zero		12
.L_6:


//--------------------- .text._Z22bmgs_paste_cuda_kernelPKdPKiPdS2_S2_ --------------------------
	.section	.text._Z22bmgs_paste_cuda_kernelPKdPKiPdS2_S2_,"ax",@progbits
	.align	128
        .global         _Z22bmgs_paste_cuda_kernelPKdPKiPdS2_S2_
        .type           _Z22bmgs_paste_cuda_kernelPKdPKiPdS2_S2_,@function
        .size           _Z22bmgs_paste_cuda_kernelPKdPKiPdS2_S2_,(.L_x_4 - _Z22bmgs_paste_cuda_kernelPKdPKiPdS2_S2_)
        .other          _Z22bmgs_paste_cuda_kernelPKdPKiPdS2_S2_,@"STO_CUDA_ENTRY STV_DEFAULT"
_Z22bmgs_paste_cuda_kernelPKdPKiPdS2_S2_:
.text._Z22bmgs_paste_cuda_kernelPKdPKiPdS2_S2_:
[----:B------:R-:W-:Y:S08]  /*0000*/  LDC R1, c[0x0][0x37c] ;  /* 0x0000df00ff017b82 */ /* 0x000ff00000000800 */
[----:B------:R-:W0:Y:S01]  /*0010*/  LDC.64 R4, c[0x0][0x388] ;  /* 0x0000e200ff047b82 */ /* 0x000e220000000a00 */
[----:B------:R-:W0:Y:S02]  /*0020*/  LDCU.64 UR4, c[0x0][0x358] ;  /* 0x00006b00ff0477ac */ /* 0x000e240008000a00 */
[----:B0-----:R-:W2:Y:S05]  /*0030*/  LDG.E R0, desc[UR4][R4.64] ;  /* 0x0000000404007981 */ /* 0x001eaa000c1e1900 */
[----:B------:R-:W2:Y:S02]  /*0040*/  S2UR UR6, SR_CTAID.X ;  /* 0x00000000000679c3 */ /* 0x000ea40000002500 */
[----:B--2---:R-:W-:-:S13]  /*0050*/  ISETP.LE.U32.AND P0, PT, R0, UR6, PT ;  /* 0x0000000600007c0c */ /* 0x004fda000bf03070 */
[----:B------:R-:W-:Y:S05]  /*0060*/  @P0 EXIT ;  /* 0x000000000000094d */ /* 0x000fea0003800000 */
[----:B------:R-:W2:Y:S01]  /*0070*/  LDG.E R3, desc[UR4][R4.64+0x4] ;  /* 0x0000040404037981 */ /* 0x000ea2000c1e1900 */
[----:B------:R-:W0:Y:S01]  /*0080*/  S2UR UR7, SR_CTAID.Y ;  /* 0x00000000000779c3 */ /* 0x000e220000002600 */
[----:B------:R-:W0:Y:S07]  /*0090*/  S2R R7, SR_TID.Y ;  /* 0x0000000000077919 */ /* 0x000e2e0000002200 */
[----:B------:R-:W0:Y:S02]  /*00a0*/  LDC R0, c[0x0][0x364] ;  /* 0x0000d900ff007b82 */ /* 0x000e240000000800 */
[----:B0-----:R-:W-:-:S05]  /*00b0*/  IMAD R0, R0, UR7, R7 ;  /* 0x0000000700007c24 */ /* 0x001fca000f8e0207 */
[----:B--2---:R-:W-:-:S13]  /*00c0*/  ISETP.GE.U32.AND P0, PT, R0, R3, PT ;  /* 0x000000030000720c */ /* 0x004fda0003f06070 */
[----:B------:R-:W-:Y:S05]  /*00d0*/  @P0 EXIT ;  /* 0x000000000000094d */ /* 0x000fea0003800000 */
[----:B------:R-:W0:Y:S01]  /*00e0*/  LDC.64 R6, c[0x0][0x3a0] ;  /* 0x0000e800ff067b82 */ /* 0x000e220000000a00 */
[----:B------:R-:W2:Y:S07]  /*00f0*/  LDG.E R5, desc[UR4][R4.64+0x8] ;  /* 0x0000080404057981 */ /* 0x000eae000c1e1900 */
[----:B------:R-:W1:Y:S01]  /*0100*/  LDC.64 R8, c[0x0][0x398] ;  /* 0x0000e600ff087b82 */ /* 0x000e620000000a00 */
[----:B0-----:R-:W3:Y:S04]  /*0110*/  LDG.E R11, desc[UR4][R6.64+0x4] ;  /* 0x00000404060b7981 */ /* 0x001ee8000c1e1900 */
[----:B------:R-:W3:Y:S04]  /*0120*/  LDG.E R12, desc[UR4][R6.64] ;  /* 0x00000004060c7981 */ /* 0x000ee8000c1e1900 */
[----:B-1----:R-:W3:Y:S04]  /*0130*/  LDG.E R13, desc[UR4][R8.64+0x4] ;  /* 0x00000404080d7981 */ /* 0x002ee8000c1e1900 */
[----:B------:R0:W5:Y:S04]  /*0140*/  LDG.E R10, desc[UR4][R6.64+0x8] ;  /* 0x00000804060a7981 */ /* 0x000168000c1e1900 */
[----:B------:R0:W5:Y:S01]  /*0150*/  LDG.E R15, desc[UR4][R8.64+0x8] ;  /* 0x00000804080f7981 */ /* 0x000162000c1e1900 */
[----:B------:R-:W1:Y:S01]  /*0160*/  S2R R2, SR_TID.X ;  /* 0x0000000000027919 */ /* 0x000e620000002100 */
[----:B------:R-:W-:Y:S01]  /*0170*/  IMAD R3, R3, UR6, R0 ;  /* 0x0000000603037c24 */ /* 0x000fe2000f8e0200 */
[----:B--2---:R-:W-:Y:S01]  /*0180*/  ISETP.GE.AND P0, PT, R5, 0x1, PT ;  /* 0x000000010500780c */ /* 0x004fe20003f06270 */
[----:B---3--:R-:W-:-:S02]  /*0190*/  IMAD R11, R12, R13, R11 ;  /* 0x0000000d0c0b7224 */ /* 0x008fc400078e020b */
[----:B------:R-:W-:-:S10]  /*01a0*/  IMAD R13, R13, UR6, R0 ;  /* 0x000000060d0d7c24 */ /* 0x000fd4000f8e0200 */
[----:B01----:R-:W-:Y:S05]  /*01b0*/  @!P0 EXIT ;  /* 0x000000000000894d */ /* 0x003fea0003800000 */
[----:B-----5:R-:W-:Y:S01]  /*01c0*/  IMAD R10, R11, R15, R10 ;  /* 0x0000000f0b0a7224 */ /* 0x020fe200078e020a */
[----:B------:R-:W0:Y:S01]  /*01d0*/  LDCU.64 UR6, c[0x0][0x380] ;  /* 0x00007000ff0677ac */ /* 0x000e220008000a00 */
[--C-:B------:R-:W-:Y:S02]  /*01e0*/  IMAD R13, R15, R13, R2.reuse ;  /* 0x0000000d0f0d7224 */ /* 0x100fe400078e0202 */
[----:B------:R-:W-:Y:S01]  /*01f0*/  IMAD R3, R5, R3, R2 ;  /* 0x0000000305037224 */ /* 0x000fe200078e0202 */
[----:B------:R-:W1:Y:S01]  /*0200*/  LDCU.64 UR8, c[0x0][0x390] ;  /* 0x00007200ff0877ac */ /* 0x000e620008000a00 */
[----:B------:R-:W-:Y:S01]  /*0210*/  IMAD.MOV.U32 R11, RZ, RZ, R5 ;  /* 0x000000ffff0b7224 */ /* 0x000fe200078e0005 */
[----:B------:R-:W-:Y:S01]  /*0220*/  IADD3 R13, P0, PT, R10, R13, RZ ;  /* 0x0000000d0a0d7210 */ /* 0x000fe20007f1e0ff */
[----:B------:R-:W-:-:S03]  /*0230*/  IMAD.MOV.U32 R12, RZ, RZ, RZ ;  /* 0x000000ffff0c7224 */ /* 0x000fc600078e00ff */
[----:B------:R-:W-:-:S09]  /*0240*/  LEA.HI.X.SX32 R14, R10, RZ, 0x1, P0 ;  /* 0x000000ff0a0e7211 */ /* 0x000fd200000f0eff */
.L_x_2:
[----:B--2---:R-:W-:Y:S01]  /*0250*/  IMAD.IADD R4, R2, 0x1, R12 ;  /* 0x0000000102047824 */ /* 0x004fe200078e020c */
[----:B------:R-:W-:Y:S04]  /*0260*/  BSSY.RECONVERGENT B0, `(.L_x_0) ;  /* 0x0000012000007945 */ /* 0x000fe80003800200 */
[----:B------:R-:W-:-:S13]  /*0270*/  ISETP.GE.U32.AND P0, PT, R4, R11, PT ;  /* 0x0000000b0400720c */ /* 0x000fda0003f06070 */
[----:B------:R-:W-:Y:S05]  /*0280*/  @P0 BRA `(.L_x_1) ;  /* 0x00000000003c0947 */ /* 0x000fea0003800000 */
[----:B------:R-:W2:Y:S02]  /*0290*/  LDC.64 R4, c[0x0][0x388] ;  /* 0x0000e200ff047b82 */ /* 0x000ea40000000a00 */
[----:B--2---:R-:W2:Y:S02]  /*02a0*/  LDG.E R7, desc[UR4][R4.64+0x4] ;  /* 0x0000040404077981 */ /* 0x004ea4000c1e1900 */
[----:B--2---:R-:W-:-:S13]  /*02b0*/  ISETP.GE.U32.AND P0, PT, R0, R7, PT ;  /* 0x000000070000720c */ /* 0x004fda0003f06070 */
[----:B------:R-:W-:Y:S05]  /*02c0*/  @P0 BRA `(.L_x_1) ;  /* 0x00000000002c0947 */ /* 0x000fea0003800000 */
[----:B------:R-:W-:-:S05]  /*02d0*/  IADD3 R7, P0, PT, R3, R12, RZ ;  /* 0x0000000c03077210 */ /* 0x000fca0007f1e0ff */
[----:B------:R-:W-:Y:S01]  /*02e0*/  IMAD.X R8, RZ, RZ, RZ, P0 ;  /* 0x000000ffff087224 */ /* 0x000fe200000e06ff */
[----:B0-----:R-:W-:-:S04]  /*02f0*/  LEA R6, P0, R7, UR6, 0x3 ;  /* 0x0000000607067c11 */ /* 0x001fc8000f8018ff */
[----:B------:R-:W-:-:S06]  /*0300*/  LEA.HI.X R7, R7, UR7, R8, 0x3, P0 ;  /* 0x0000000707077c11 */ /* 0x000fcc00080f1c08 */
[----:B------:R-:W2:Y:S01]  /*0310*/  LDG.E.64 R6, desc[UR4][R6.64] ;  /* 0x0000000406067981 */ /* 0x000ea2000c1e1b00 */
[----:B------:R-:W-:-:S05]  /*0320*/  IADD3 R9, P0, PT, R12, R13, RZ ;  /* 0x0000000d0c097210 */ /* 0x000fca0007f1e0ff */
[----:B------:R-:W-:Y:S01]  /*0330*/  IMAD.X R10, RZ, RZ, R14, P0 ;  /* 0x000000ffff0a7224 */ /* 0x000fe200000e060e */
[----:B-1----:R-:W-:-:S04]  /*0340*/  LEA R8, P0, R9, UR8, 0x3 ;  /* 0x0000000809087c11 */ /* 0x002fc8000f8018ff */
[----:B------:R-:W-:-:S05]  /*0350*/  LEA.HI.X R9, R9, UR9, R10, 0x3, P0 ;  /* 0x0000000909097c11 */ /* 0x000fca00080f1c0a */
[----:B--2---:R2:W-:Y:S04]  /*0360*/  STG.E.64 desc[UR4][R8.64], R6 ;  /* 0x0000000608007986 */ /* 0x0045e8000c101b04 */
[----:B------:R2:W5:Y:S02]  /*0370*/  LDG.E R11, desc[UR4][R4.64+0x8] ;  /* 0x00000804040b7981 */ /* 0x000564000c1e1900 */
.L_x_1:
[----:B01----:R-:W-:Y:S05]  /*0380*/  BSYNC.RECONVERGENT B0 ;  /* 0x0000000000007941 */ /* 0x003fea0003800200 */
.L_x_0:
[----:B------:R-:W-:-:S05]  /*0390*/  VIADD R12, R12, 0x10 ;  /* 0x000000100c0c7836 */ /* 0x000fca0000000000 */
[----:B-----5:R-:W-:-:S13]  /*03a0*/  ISETP.GE.AND P0, PT, R12, R11, PT ;  /* 0x0000000b0c00720c */ /* 0x020fda0003f06270 */
[----:B------:R-:W-:Y:S05]  /*03b0*/  @!P0 BRA `(.L_x_2) ;  /* 0xfffffffc00a48947 */ /* 0x000fea000383ffff */
[----:B------:R-:W-:Y:S05]  /*03c0*/  EXIT ;  /* 0x000000000000794d */ /* 0x000fea0003800000 */
.L_x_3:
[----:B------:R-:W-:-:S00]  /*03d0*/  BRA `(.L_x_3) ;  /* 0xfffffffc00fc7947 */ /* 0x000fc0000383ffff */
[----:B------:R-:W-:-:S00]  /*03e0*/  NOP ;  /* 0x0000000000007918 */ /* 0x000fc00000000000 */
        /* <DEDUP_REMOVED lines=9> */
.L_x_4:


//--------------------- .nv.shared.reserved.0     --------------------------
	.section	.nv.shared.reserved.0,"aw",@nobits
	.weak		__nv_reservedSMEM_offset_0_alias
	.size		__nv_reservedSMEM_offset_0_alias, 0, 64
	.other		__nv_reservedSMEM_offset_0_alias,@"STO_CUDA_RESERVED_SHARED STV_DEFAULT"
__nv_reservedSMEM_offset_0_alias:
	.zero		0
	.zero		64


//--------------------- .nv.constant0._Z22bmgs_paste_cuda_kernelPKdPKiPdS2_S2_ --------------------------
	.section	.nv.constant0._Z22bmgs_paste_cuda_kernelPKdPKiPdS2_S2_,"a",@progbits
	.sectionflags	@""
	.align	4
.nv.constant0._Z22bmgs_paste_cuda_kernelPKdPKiPdS2_S2_:
	.zero		936


//--------------------- SYMBOLS --------------------------

	.type		.nv.reservedSmem.offset0,@object
	.size		.nv.reservedSmem.offset0,0x4
